//
// Generated by NVIDIA NVVM Compiler
//
// Compiler Build ID: CL-36424714
// Cuda compilation tools, release 13.0, V13.0.88
// Based on NVVM 20.0.0
//

.version 9.0
.target sm_100
.address_size 64

	// .globl	_Z3addPiS_S_

.visible .entry _Z3addPiS_S_(
	.param .u64 .ptr .align 1 _Z3addPiS_S__param_0,
	.param .u64 .ptr .align 1 _Z3addPiS_S__param_1,
	.param .u64 .ptr .align 1 _Z3addPiS_S__param_2
)
{
	.reg .b32 	%r<9>;
	.reg .b64 	%rd<10>;

	ld.param.u64 	%rd1, [_Z3addPiS_S__param_0];
	ld.param.u64 	%rd2, [_Z3addPiS_S__param_1];
	ld.param.u64 	%rd3, [_Z3addPiS_S__param_2];
	cvta.to.global.u64 	%rd4, %rd2;
	cvta.to.global.u64 	%rd5, %rd1;
	cvta.to.global.u64 	%rd6, %rd3;
	mov.u32 	%r1, %ctaid.x;
	mov.u32 	%r2, %ntid.x;
	mov.u32 	%r3, %tid.x;
	mad.lo.s32 	%r4, %r1, %r2, %r3;
	ld.global.u32 	%r5, [%rd6];
	mul.wide.s32 	%rd7, %r4, 4;
	add.s64 	%rd8, %rd5, %rd7;
	ld.global.u32 	%r6, [%rd8];
	add.s64 	%rd9, %rd4, %rd7;
	ld.global.u32 	%r7, [%rd9];
	mad.lo.s32 	%r8, %r6, %r5, %r7;
	st.global.u32 	[%rd9], %r8;
	ret;

}


// ===== COMPILED SASS (sm_100) =====

	.target	sm_100

	.elftype	@"ET_EXEC"


//--------------------- .note.nv.tkinfo           --------------------------
	.section	.note.nv.tkinfo,"",@"SHT_NOTE"
	.sectionflags	@"SHF_NOTE_NV_TKINFO"
	.tkinfo
        /*0018*/ 	.word	0x00000002
        /*0030*/ 	.string	""
        /*0030*/ 	.string	"ptxas"
        /*0030*/ 	.string	"Cuda compilation tools, release 13.0, V13.0.88"
        /*0030*/ 	.string	"Build cuda_13.0.r13.0/compiler.36424714_0"
        /*0030*/ 	.string	"-arch sm_100 -m 64 "



//--------------------- .note.nv.cuinfo           --------------------------
	.section	.note.nv.cuinfo,"",@"SHT_NOTE"
	.sectionflags	@"SHF_NOTE_NV_CUINFO"
        /*0018*/ 	.short	0x0002
        /*001a*/ 	.short	0x0064
        /*001c*/ 	.short	0x0082
	.zero		2


//--------------------- .nv.info                  --------------------------
	.section	.nv.info,"",@"SHT_CUDA_INFO"
	.align	4


	//----- nvinfo : EIATTR_REGCOUNT
	.align		4
        /*0000*/ 	.byte	0x04, 0x2f
        /*0002*/ 	.short	(.L_1 - .L_0)
	.align		4
.L_0:
        /*0004*/ 	.word	index@(_Z3addPiS_S_)
        /*0008*/ 	.word	0x0000000c


	//----- nvinfo : EIATTR_FRAME_SIZE
	.align		4
.L_1:
        /*000c*/ 	.byte	0x04, 0x11
        /*000e*/ 	.short	(.L_3 - .L_2)
	.align		4
.L_2:
        /*0010*/ 	.word	index@(_Z3addPiS_S_)
        /*0014*/ 	.word	0x00000000


	//----- nvinfo : EIATTR_MIN_STACK_SIZE
	.align		4
.L_3:
        /*0018*/ 	.byte	0x04, 0x12
        /*001a*/ 	.short	(.L_5 - .L_4)
	.align		4
.L_4:
        /*001c*/ 	.word	index@(_Z3addPiS_S_)
        /*0020*/ 	.word	0x00000000
.L_5:


//--------------------- .nv.compat                --------------------------
	.section	.nv.compat,"",@"SHT_CUDA_COMPAT_INFO"
	.align	4
        /*0000*/ 	.byte	0x02, 0x09, 0x00, 0x00, 0x02, 0x02, 0x01, 0x00, 0x02, 0x05, 0x05, 0x00, 0x03, 0x07, 0x01, 0x01
        /*0010*/ 	.byte	0x02, 0x03, 0x00, 0x00, 0x02, 0x06, 0x01, 0x00, 0x04, 0x0b, 0x08, 0x00, 0x09, 0x00, 0x00, 0x00
        /*0020*/ 	.byte	0x00, 0x00, 0x00, 0x00


//--------------------- .nv.info._Z3addPiS_S_     --------------------------
	.section	.nv.info._Z3addPiS_S_,"",@"SHT_CUDA_INFO"
	.sectionflags	@""
	.align	4


	//----- nvinfo : EIATTR_CUDA_API_VERSION
	.align		4
        /*0000*/ 	.byte	0x04, 0x37
        /*0002*/ 	.short	(.L_7 - .L_6)
.L_6:
        /*0004*/ 	.word	0x00000082


	//----- nvinfo : EIATTR_KPARAM_INFO
	.align		4
.L_7:
        /*0008*/ 	.byte	0x04, 0x17
        /*000a*/ 	.short	(.L_9 - .L_8)
.L_8:
        /*000c*/ 	.word	0x00000000
        /*0010*/ 	.short	0x0002
        /*0012*/ 	.short	0x0010
        /*0014*/ 	.byte	0x00, 0xf5, 0x21, 0x00


	//----- nvinfo : EIATTR_KPARAM_INFO
	.align		4
.L_9:
        /*0018*/ 	.byte	0x04, 0x17
        /*001a*/ 	.short	(.L_11 - .L_10)
.L_10:
        /*001c*/ 	.word	0x00000000
        /*0020*/ 	.short	0x0001
        /*0022*/ 	.short	0x0008
        /*0024*/ 	.byte	0x00, 0xf5, 0x21, 0x00


	//----- nvinfo : EIATTR_KPARAM_INFO
	.align		4
.L_11:
        /*0028*/ 	.byte	0x04, 0x17
        /*002a*/ 	.short	(.L_13 - .L_12)
.L_12:
        /*002c*/ 	.word	0x00000000
        /*0030*/ 	.short	0x0000
        /*0032*/ 	.short	0x0000
        /*0034*/ 	.byte	0x00, 0xf5, 0x21, 0x00


	//----- nvinfo : EIATTR_SPARSE_MMA_MASK
	.align		4
.L_13:
        /*0038*/ 	.byte	0x03, 0x50
        /*003a*/ 	.short	0x0000


	//----- nvinfo : EIATTR_MAXREG_COUNT
	.align		4
        /*003c*/ 	.byte	0x03, 0x1b
        /*003e*/ 	.short	0x00ff


	//----- nvinfo : EIATTR_MERCURY_ISA_VERSION
	.align		4
        /*0040*/ 	.byte	0x03, 0x5f
        /*0042*/ 	.short	0x0101


	//----- nvinfo : EIATTR_VRC_CTA_INIT_COUNT
	.align		4
        /*0044*/ 	.byte	0x02, 0x4a
	.zero		1
	.zero		1


	//----- nvinfo : EIATTR_EXIT_INSTR_OFFSETS
	.align		4
        /*0048*/ 	.byte	0x04, 0x1c
        /*004a*/ 	.short	(.L_15 - .L_14)


	//   ....[0]....
.L_14:
        /*004c*/ 	.word	0x00000100


	//----- nvinfo : EIATTR_CBANK_PARAM_SIZE
	.align		4
.L_15:
        /*0050*/ 	.byte	0x03, 0x19
        /*0052*/ 	.short	0x0018


	//----- nvinfo : EIATTR_PARAM_CBANK
	.align		4
        /*0054*/ 	.byte	0x04, 0x0a
        /*0056*/ 	.short	(.L_17 - .L_16)
	.align		4
.L_16:
        /*0058*/ 	.word	index@(.nv.constant0._Z3addPiS_S_)
        /*005c*/ 	.short	0x0380
        /*005e*/ 	.short	0x0018


	//----- nvinfo : EIATTR_SW_WAR
	.align		4
.L_17:
        /*0060*/ 	.byte	0x04, 0x36
        /*0062*/ 	.short	(.L_19 - .L_18)
.L_18:
        /*0064*/ 	.word	0x00000008
.L_19:


//--------------------- .nv.callgraph             --------------------------
	.section	.nv.callgraph,"",@"SHT_CUDA_CALLGRAPH"
	.align	4
	.sectionentsize	8
	.align		4
        /*0000*/ 	.word	0x00000000
	.align		4
        /*0004*/ 	.word	0xffffffff
	.align		4
        /*0008*/ 	.word	0x00000000
	.align		4
        /*000c*/ 	.word	0xfffffffe
	.align		4
        /*0010*/ 	.word	0x00000000
	.align		4
        /*0014*/ 	.word	0xfffffffd
	.align		4
        /*0018*/ 	.word	0x00000000
	.align		4
        /*001c*/ 	.word	0xfffffffc


//--------------------- .text._Z3addPiS_S_        --------------------------
	.section	.text._Z3addPiS_S_,"ax",@progbits
	.align	128
        .global         _Z3addPiS_S_
        .type           _Z3addPiS_S_,@function
        .size           _Z3addPiS_S_,(.L_x_1 - _Z3addPiS_S_)
        .other          _Z3addPiS_S_,@"STO_CUDA_ENTRY STV_DEFAULT"
_Z3addPiS_S_:
.text._Z3addPiS_S_:
[----:B------:R-:W-:Y:S01]  /*0000*/  LDC R1, c[0x0][0x37c] ;  /* 0x0000df00ff017b82 */ /* 0x000fe20000000800 */
[----:B------:R-:W0:Y:S07]  /*0010*/  S2R R0, SR_TID.X ;  /* 0x0000000000007919 */ /* 0x000e2e0000002100 */
[----:B------:R-:W0:Y:S01]  /*0020*/  S2UR UR6, SR_CTAID.X ;  /* 0x00000000000679c3 */ /* 0x000e220000002500 */
[----:B------:R-:W1:Y:S07]  /*0030*/  LDCU.64 UR4, c[0x0][0x358] ;  /* 0x00006b00ff0477ac */ /* 0x000e6e0008000a00 */
[----:B------:R-:W0:Y:S08]  /*0040*/  LDC R9, c[0x0][0x360] ;  /* 0x0000d800ff097b82 */ /* 0x000e300000000800 */
[----:B------:R-:W2:Y:S08]  /*0050*/  LDC.64 R4, c[0x0][0x380] ;  /* 0x0000e000ff047b82 */ /* 0x000eb00000000a00 */
[----:B------:R-:W3:Y:S08]  /*0060*/  LDC.64 R6, c[0x0][0x388] ;  /* 0x0000e200ff067b82 */ /* 0x000ef00000000a00 */
[----:B------:R-:W4:Y:S01]  /*0070*/  LDC.64 R2, c[0x0][0x390] ;  /* 0x0000e400ff027b82 */ /* 0x000f220000000a00 */
[----:B0-----:R-:W-:-:S04]  /*0080*/  IMAD R9, R9, UR6, R0 ;  /* 0x0000000609097c24 */ /* 0x001fc8000f8e0200 */
[----:B--2---:R-:W-:-:S06]  /*0090*/  IMAD.WIDE R4, R9, 0x4, R4 ;  /* 0x0000000409047825 */ /* 0x004fcc00078e0204 */
[----:B-1----:R-:W2:Y:S01]  /*00a0*/  LDG.E R5, desc[UR4][R4.64] ;  /* 0x0000000404057981 */ /* 0x002ea2000c1e1900 */
[----:B---3--:R-:W-:-:S05]  /*00b0*/  IMAD.WIDE R6, R9, 0x4, R6 ;  /* 0x0000000409067825 */ /* 0x008fca00078e0206 */
[----:B------:R-:W2:Y:S04]  /*00c0*/  LDG.E R0, desc[UR4][R6.64] ;  /* 0x0000000406007981 */ /* 0x000ea8000c1e1900 */
[----:B----4-:R-:W2:Y:S02]  /*00d0*/  LDG.E R2, desc[UR4][R2.64] ;  /* 0x0000000402027981 */ /* 0x010ea4000c1e1900 */
[----:B--2---:R-:W-:-:S05]  /*00e0*/  IMAD R9, R2, R5, R0 ;  /* 0x0000000502097224 */ /* 0x004fca00078e0200 */
[----:B------:R-:W-:Y:S01]  /*00f0*/  STG.E desc[UR4][R6.64], R9 ;  /* 0x0000000906007986 */ /* 0x000fe2000c101904 */
[----:B------:R-:W-:Y:S05]  /*0100*/  EXIT ;  /* 0x000000000000794d */ /* 0x000fea0003800000 */
.L_x_0:
[----:B------:R-:W-:-:S00]  /*0110*/  BRA `(.L_x_0) ;  /* 0xfffffffc00fc7947 */ /* 0x000fc0000383ffff */
[----:B------:R-:W-:-:S00]  /*0120*/  NOP ;  /* 0x0000000000007918 */ /* 0x000fc00000000000 */
        /* <DEDUP_REMOVED lines=13> */
.L_x_1:


//--------------------- .nv.shared.reserved.0     --------------------------
	.section	.nv.shared.reserved.0,"aw",@nobits
	.weak		__nv_reservedSMEM_offset_0_alias
	.size		__nv_reservedSMEM_offset_0_alias, 0, 64
	.other		__nv_reservedSMEM_offset_0_alias,@"STO_CUDA_RESERVED_SHARED STV_DEFAULT"
__nv_reservedSMEM_offset_0_alias:
	.zero		0
	.zero		64


//--------------------- .nv.constant0._Z3addPiS_S_ --------------------------
	.section	.nv.constant0._Z3addPiS_S_,"a",@progbits
	.sectionflags	@""
	.align	4
.nv.constant0._Z3addPiS_S_:
	.zero		920


//--------------------- SYMBOLS --------------------------

	.type		.nv.reservedSmem.offset0,@object
	.size		.nv.reservedSmem.offset0,0x4
